	.headerflags	@"EF_CUDA_TEXMODE_UNIFIED EF_CUDA_64BIT_ADDRESS EF_CUDA_SM80 EF_CUDA_VIRTUAL_SM(EF_CUDA_SM80)"
	.elftype	@"ET_REL"


//--------------------- .nv.info                  --------------------------
	.section	.nv.info,"",@"SHT_CUDA_INFO"
	.align	4


	//----- nvinfo : EIATTR_REGCOUNT
	.align		4
        /*0000*/ 	.byte	0x04, 0x2f
        /*0002*/ 	.short	(.L_1 - .L_0)
	.align		4
.L_0:
        /*0004*/ 	.word	index@(_Z7setInfoPi)
        /*0008*/ 	.word	0x00000018


	//----- nvinfo : EIATTR_MAX_STACK_SIZE
	.align		4
.L_1:
        /*000c*/ 	.byte	0x04, 0x23
        /*000e*/ 	.short	(.L_3 - .L_2)
	.align		4
.L_2:
        /*0010*/ 	.word	index@(_Z7setInfoPi)
        /*0014*/ 	.word	0x00000000


	//----- nvinfo : EIATTR_FRAME_SIZE
	.align		4
.L_3:
        /*0018*/ 	.byte	0x04, 0x11
        /*001a*/ 	.short	(.L_5 - .L_4)
	.align		4
.L_4:
        /*001c*/ 	.word	index@(_Z7setInfoPi)
        /*0020*/ 	.word	0x00000000
.L_5:


//--------------------- .nv.info._Z7setInfoPi     --------------------------
	.section	.nv.info._Z7setInfoPi,"",@"SHT_CUDA_INFO"
	.align	4


	//----- nvinfo : EIATTR_CUDA_API_VERSION
	.align		4
        /*0000*/ 	.byte	0x04, 0x37
        /*0002*/ 	.short	(.L_7 - .L_6)
.L_6:
        /*0004*/ 	.word	0x00000075


	//----- nvinfo : EIATTR_SW2861232_WAR
	.align		4
.L_7:
        /*0008*/ 	.byte	0x01, 0x35
	.zero		2


//--------------------- .nv.callgraph             --------------------------
	.section	.nv.callgraph,"",@"SHT_CUDA_CALLGRAPH"
	.align	4
	.sectionentsize	8
	.align		4
        /*0000*/ 	.word	0x00000000
	.align		4
        /*0004*/ 	.word	0xffffffff
	.align		4
        /*0008*/ 	.word	0x00000000
	.align		4
        /*000c*/ 	.word	0xfffffffe
	.align		4
        /*0010*/ 	.word	0x00000000
	.align		4
        /*0014*/ 	.word	0xfffffffd


//--------------------- .nv.prototype             --------------------------
	.section	.nv.prototype,"",@"SHT_CUDA_PROTOTYPE"
	.align	4
	.sectionentsize	8
	.align		4
        /*0000*/ 	.word	index@(_Z7setInfoPi)
	.align		4
        /*0004*/ 	.word	str_index@("#vl")


//--------------------- .text._Z7setInfoPi        --------------------------
	.section	.text._Z7setInfoPi,"ax",@progbits
	.sectioninfo	@"SHI_REGISTERS=24"
	.align	128
        .global         _Z7setInfoPi
        .type           _Z7setInfoPi,@function
        .size           _Z7setInfoPi,(.L_x_1 - _Z7setInfoPi)
_Z7setInfoPi:
.text._Z7setInfoPi:
[----:B------:R-:W0:Y:S01]  /*0000*/  S2R R3, SR_TID.X ;  /* 0x0000000000037919 */ /* 0x000e220000002100 */
[----:B------:R-:W-:-:S03]  /*0010*/  ULDC.64 UR4, c[0x0][0x118] ;  /* 0x0000460000047ab9 */ /* 0x000fc60000000a00 */
[----:B0-----:R0:W-:Y:S02]  /*0020*/  ATOM.E.ADD.STRONG.GPU PT, RZ, [R4.64], R3 ;  /* 0x0000000304ff798a */ /* 0x0011e400081ee1c4 */
[----:B0-----:R-:W-:Y:S05]  /*0030*/  RET.ABS.NODEC R20 0x0 ;  /* 0x0000000014007950 */ /* 0x001fea0003e00000 */
.L_x_0:
[----:B------:R-:W-:-:S00]  /*0040*/  BRA `(.L_x_0) ;  /* 0xfffffff000007947 */ /* 0x000fc0000383ffff */
[----:B------:R-:W-:-:S00]  /*0050*/  NOP ;  /* 0x0000000000007918 */ /* 0x000fc00000000000 */
        /* <DEDUP_REMOVED lines=10> */
.L_x_1:
